//
// Generated by NVIDIA NVVM Compiler
//
// Compiler Build ID: CL-36424714
// Cuda compilation tools, release 13.0, V13.0.88
// Based on NVVM 20.0.0
//

.version 9.0
.target sm_100
.address_size 64

	// .globl	_Z9saxpy_gpuPfS_
// _ZZ9saxpy_gpuPfS_E4minV has been demoted

.visible .entry _Z9saxpy_gpuPfS_(
	.param .u64 .ptr .align 1 _Z9saxpy_gpuPfS__param_0,
	.param .u64 .ptr .align 1 _Z9saxpy_gpuPfS__param_1
)
{
	.reg .pred 	%p<36>;
	.reg .b32 	%r<12>;
	.reg .b32 	%f<87>;
	.reg .b64 	%rd<14>;
	// demoted variable
	.shared .align 4 .f32 _ZZ9saxpy_gpuPfS_E4minV;
	ld.param.u64 	%rd7, [_Z9saxpy_gpuPfS__param_0];
	ld.param.u64 	%rd8, [_Z9saxpy_gpuPfS__param_1];
	cvta.to.global.u64 	%rd1, %rd8;
	cvta.to.global.u64 	%rd2, %rd7;
	mov.u32 	%r4, %ctaid.x;
	mov.u32 	%r5, %ntid.x;
	mov.u32 	%r6, %tid.x;
	mad.lo.s32 	%r1, %r4, %r5, %r6;
	setp.gt.s32 	%p1, %r1, 65535;
	@%p1 bra 	$L__BB0_21;
	mov.b32 	%r8, 1073741824;
	st.shared.u32 	[_ZZ9saxpy_gpuPfS_E4minV], %r8;
	mul.wide.s32 	%rd10, %r1, 4;
	add.s64 	%rd11, %rd2, %rd10;
	ld.global.f32 	%f1, [%rd11];
	add.s64 	%rd12, %rd1, %rd10;
	ld.global.f32 	%f2, [%rd12];
	mov.b32 	%r11, 0;
	mov.f32 	%f79, 0f40000000;
	mov.b64 	%rd13, 16;
$L__BB0_2:
	add.s64 	%rd4, %rd2, %rd13;
	ld.global.f32 	%f4, [%rd4+-16];
	add.s64 	%rd5, %rd1, %rd13;
	ld.global.f32 	%f37, [%rd5+-16];
	setp.eq.f32 	%p2, %f1, %f4;
	setp.eq.f32 	%p3, %f2, %f37;
	or.pred  	%p4, %p2, %p3;
	@%p4 bra 	$L__BB0_4;
	sub.f32 	%f38, %f1, %f4;
	sub.f32 	%f39, %f2, %f37;
	mul.f32 	%f40, %f39, %f39;
	fma.rn.f32 	%f41, %f38, %f38, %f40;
	setp.lt.f32 	%p5, %f41, %f79;
	selp.f32 	%f79, %f41, %f79, %p5;
$L__BB0_4:
	ld.global.f32 	%f8, [%rd4+-12];
	ld.global.f32 	%f42, [%rd5+-12];
	setp.eq.f32 	%p6, %f1, %f8;
	setp.eq.f32 	%p7, %f2, %f42;
	or.pred  	%p8, %p6, %p7;
	@%p8 bra 	$L__BB0_6;
	sub.f32 	%f43, %f1, %f8;
	sub.f32 	%f44, %f2, %f42;
	mul.f32 	%f45, %f44, %f44;
	fma.rn.f32 	%f46, %f43, %f43, %f45;
	setp.lt.f32 	%p9, %f46, %f79;
	selp.f32 	%f79, %f46, %f79, %p9;
$L__BB0_6:
	ld.global.f32 	%f12, [%rd4+-8];
	ld.global.f32 	%f47, [%rd5+-8];
	setp.eq.f32 	%p10, %f1, %f12;
	setp.eq.f32 	%p11, %f2, %f47;
	or.pred  	%p12, %p10, %p11;
	@%p12 bra 	$L__BB0_8;
	sub.f32 	%f48, %f1, %f12;
	sub.f32 	%f49, %f2, %f47;
	mul.f32 	%f50, %f49, %f49;
	fma.rn.f32 	%f51, %f48, %f48, %f50;
	setp.lt.f32 	%p13, %f51, %f79;
	selp.f32 	%f79, %f51, %f79, %p13;
$L__BB0_8:
	ld.global.f32 	%f16, [%rd4+-4];
	ld.global.f32 	%f52, [%rd5+-4];
	setp.eq.f32 	%p14, %f1, %f16;
	setp.eq.f32 	%p15, %f2, %f52;
	or.pred  	%p16, %p14, %p15;
	@%p16 bra 	$L__BB0_10;
	sub.f32 	%f53, %f1, %f16;
	sub.f32 	%f54, %f2, %f52;
	mul.f32 	%f55, %f54, %f54;
	fma.rn.f32 	%f56, %f53, %f53, %f55;
	setp.lt.f32 	%p17, %f56, %f79;
	selp.f32 	%f79, %f56, %f79, %p17;
$L__BB0_10:
	ld.global.f32 	%f20, [%rd4];
	ld.global.f32 	%f57, [%rd5];
	setp.eq.f32 	%p18, %f1, %f20;
	setp.eq.f32 	%p19, %f2, %f57;
	or.pred  	%p20, %p18, %p19;
	@%p20 bra 	$L__BB0_12;
	sub.f32 	%f58, %f1, %f20;
	sub.f32 	%f59, %f2, %f57;
	mul.f32 	%f60, %f59, %f59;
	fma.rn.f32 	%f61, %f58, %f58, %f60;
	setp.lt.f32 	%p21, %f61, %f79;
	selp.f32 	%f79, %f61, %f79, %p21;
$L__BB0_12:
	ld.global.f32 	%f24, [%rd4+4];
	ld.global.f32 	%f62, [%rd5+4];
	setp.eq.f32 	%p22, %f1, %f24;
	setp.eq.f32 	%p23, %f2, %f62;
	or.pred  	%p24, %p22, %p23;
	@%p24 bra 	$L__BB0_14;
	sub.f32 	%f63, %f1, %f24;
	sub.f32 	%f64, %f2, %f62;
	mul.f32 	%f65, %f64, %f64;
	fma.rn.f32 	%f66, %f63, %f63, %f65;
	setp.lt.f32 	%p25, %f66, %f79;
	selp.f32 	%f79, %f66, %f79, %p25;
$L__BB0_14:
	ld.global.f32 	%f28, [%rd4+8];
	ld.global.f32 	%f67, [%rd5+8];
	setp.eq.f32 	%p26, %f1, %f28;
	setp.eq.f32 	%p27, %f2, %f67;
	or.pred  	%p28, %p26, %p27;
	@%p28 bra 	$L__BB0_16;
	sub.f32 	%f68, %f1, %f28;
	sub.f32 	%f69, %f2, %f67;
	mul.f32 	%f70, %f69, %f69;
	fma.rn.f32 	%f71, %f68, %f68, %f70;
	setp.lt.f32 	%p29, %f71, %f79;
	selp.f32 	%f79, %f71, %f79, %p29;
$L__BB0_16:
	ld.global.f32 	%f32, [%rd4+12];
	ld.global.f32 	%f72, [%rd5+12];
	setp.eq.f32 	%p30, %f1, %f32;
	setp.eq.f32 	%p31, %f2, %f72;
	or.pred  	%p32, %p30, %p31;
	@%p32 bra 	$L__BB0_18;
	sub.f32 	%f73, %f1, %f32;
	sub.f32 	%f74, %f2, %f72;
	mul.f32 	%f75, %f74, %f74;
	fma.rn.f32 	%f76, %f73, %f73, %f75;
	setp.lt.f32 	%p33, %f76, %f79;
	selp.f32 	%f79, %f76, %f79, %p33;
$L__BB0_18:
	add.s32 	%r11, %r11, 8;
	add.s64 	%rd13, %rd13, 32;
	setp.ne.s32 	%p34, %r11, 65536;
	@%p34 bra 	$L__BB0_2;
	bar.sync 	0;
	mov.b32 	%r9, %f79;
	atom.shared.min.s32 	%r10, [_ZZ9saxpy_gpuPfS_E4minV], %r9;
	bar.sync 	0;
	setp.ne.s32 	%p35, %r1, 0;
	@%p35 bra 	$L__BB0_21;
	ld.shared.f32 	%f77, [_ZZ9saxpy_gpuPfS_E4minV];
	st.global.f32 	[%rd2], %f77;
$L__BB0_21:
	ret;

}


// ===== COMPILED SASS (sm_100) =====

	.target	sm_100

	.elftype	@"ET_EXEC"


//--------------------- .note.nv.tkinfo           --------------------------
	.section	.note.nv.tkinfo,"",@"SHT_NOTE"
	.sectionflags	@"SHF_NOTE_NV_TKINFO"
	.tkinfo
        /*0018*/ 	.word	0x00000002
        /*0030*/ 	.string	""
        /*0030*/ 	.string	"ptxas"
        /*0030*/ 	.string	"Cuda compilation tools, release 13.0, V13.0.88"
        /*0030*/ 	.string	"Build cuda_13.0.r13.0/compiler.36424714_0"
        /*0030*/ 	.string	"-arch sm_100 -m 64 "



//--------------------- .note.nv.cuinfo           --------------------------
	.section	.note.nv.cuinfo,"",@"SHT_NOTE"
	.sectionflags	@"SHF_NOTE_NV_CUINFO"
        /*0018*/ 	.short	0x0002
        /*001a*/ 	.short	0x0064
        /*001c*/ 	.short	0x0082
	.zero		2


//--------------------- .nv.info                  --------------------------
	.section	.nv.info,"",@"SHT_CUDA_INFO"
	.align	4


	//----- nvinfo : EIATTR_REGCOUNT
	.align		4
        /*0000*/ 	.byte	0x04, 0x2f
        /*0002*/ 	.short	(.L_1 - .L_0)
	.align		4
.L_0:
        /*0004*/ 	.word	index@(_Z9saxpy_gpuPfS_)
        /*0008*/ 	.word	0x0000001b


	//----- nvinfo : EIATTR_FRAME_SIZE
	.align		4
.L_1:
        /*000c*/ 	.byte	0x04, 0x11
        /*000e*/ 	.short	(.L_3 - .L_2)
	.align		4
.L_2:
        /*0010*/ 	.word	index@(_Z9saxpy_gpuPfS_)
        /*0014*/ 	.word	0x00000000


	//----- nvinfo : EIATTR_MIN_STACK_SIZE
	.align		4
.L_3:
        /*0018*/ 	.byte	0x04, 0x12
        /*001a*/ 	.short	(.L_5 - .L_4)
	.align		4
.L_4:
        /*001c*/ 	.word	index@(_Z9saxpy_gpuPfS_)
        /*0020*/ 	.word	0x00000000
.L_5:


//--------------------- .nv.compat                --------------------------
	.section	.nv.compat,"",@"SHT_CUDA_COMPAT_INFO"
	.align	4
        /*0000*/ 	.byte	0x02, 0x09, 0x00, 0x00, 0x02, 0x02, 0x01, 0x00, 0x02, 0x05, 0x05, 0x00, 0x03, 0x07, 0x01, 0x01
        /*0010*/ 	.byte	0x02, 0x03, 0x00, 0x00, 0x02, 0x06, 0x01, 0x00, 0x04, 0x0b, 0x08, 0x00, 0x09, 0x00, 0x00, 0x00
        /*0020*/ 	.byte	0x00, 0x00, 0x00, 0x00


//--------------------- .nv.info._Z9saxpy_gpuPfS_ --------------------------
	.section	.nv.info._Z9saxpy_gpuPfS_,"",@"SHT_CUDA_INFO"
	.sectionflags	@""
	.align	4


	//----- nvinfo : EIATTR_CUDA_API_VERSION
	.align		4
        /*0000*/ 	.byte	0x04, 0x37
        /*0002*/ 	.short	(.L_7 - .L_6)
.L_6:
        /*0004*/ 	.word	0x00000082


	//----- nvinfo : EIATTR_KPARAM_INFO
	.align		4
.L_7:
        /*0008*/ 	.byte	0x04, 0x17
        /*000a*/ 	.short	(.L_9 - .L_8)
.L_8:
        /*000c*/ 	.word	0x00000000
        /*0010*/ 	.short	0x0001
        /*0012*/ 	.short	0x0008
        /*0014*/ 	.byte	0x00, 0xf5, 0x21, 0x00


	//----- nvinfo : EIATTR_KPARAM_INFO
	.align		4
.L_9:
        /*0018*/ 	.byte	0x04, 0x17
        /*001a*/ 	.short	(.L_11 - .L_10)
.L_10:
        /*001c*/ 	.word	0x00000000
        /*0020*/ 	.short	0x0000
        /*0022*/ 	.short	0x0000
        /*0024*/ 	.byte	0x00, 0xf5, 0x21, 0x00


	//----- nvinfo : EIATTR_SPARSE_MMA_MASK
	.align		4
.L_11:
        /*0028*/ 	.byte	0x03, 0x50
        /*002a*/ 	.short	0x0000


	//----- nvinfo : EIATTR_MAXREG_COUNT
	.align		4
        /*002c*/ 	.byte	0x03, 0x1b
        /*002e*/ 	.short	0x00ff


	//----- nvinfo : EIATTR_NUM_BARRIERS
	.align		4
        /*0030*/ 	.byte	0x02, 0x4c
        /*0032*/ 	.byte	0x01
	.zero		1


	//----- nvinfo : EIATTR_MERCURY_ISA_VERSION
	.align		4
        /*0034*/ 	.byte	0x03, 0x5f
        /*0036*/ 	.short	0x0101


	//----- nvinfo : EIATTR_INT_WARP_WIDE_INSTR_OFFSETS
	.align		4
        /*0038*/ 	.byte	0x04, 0x31
        /*003a*/ 	.short	(.L_13 - .L_12)


	//   ....[0]....
.L_12:
        /*003c*/ 	.word	0x00000770


	//   ....[1]....
        /*0040*/ 	.word	0x00000780


	//----- nvinfo : EIATTR_VRC_CTA_INIT_COUNT
	.align		4
.L_13:
        /*0044*/ 	.byte	0x02, 0x4a
	.zero		1
	.zero		1


	//----- nvinfo : EIATTR_EXIT_INSTR_OFFSETS
	.align		4
        /*0048*/ 	.byte	0x04, 0x1c
        /*004a*/ 	.short	(.L_15 - .L_14)


	//   ....[0]....
.L_14:
        /*004c*/ 	.word	0x00000060


	//   ....[1]....
        /*0050*/ 	.word	0x00000820


	//   ....[2]....
        /*0054*/ 	.word	0x00000860


	//----- nvinfo : EIATTR_CBANK_PARAM_SIZE
	.align		4
.L_15:
        /*0058*/ 	.byte	0x03, 0x19
        /*005a*/ 	.short	0x0010


	//----- nvinfo : EIATTR_PARAM_CBANK
	.align		4
        /*005c*/ 	.byte	0x04, 0x0a
        /*005e*/ 	.short	(.L_17 - .L_16)
	.align		4
.L_16:
        /*0060*/ 	.word	index@(.nv.constant0._Z9saxpy_gpuPfS_)
        /*0064*/ 	.short	0x0380
        /*0066*/ 	.short	0x0010


	//----- nvinfo : EIATTR_SW_WAR
	.align		4
.L_17:
        /*0068*/ 	.byte	0x04, 0x36
        /*006a*/ 	.short	(.L_19 - .L_18)
.L_18:
        /*006c*/ 	.word	0x00000008
.L_19:


//--------------------- .nv.callgraph             --------------------------
	.section	.nv.callgraph,"",@"SHT_CUDA_CALLGRAPH"
	.align	4
	.sectionentsize	8
	.align		4
        /*0000*/ 	.word	0x00000000
	.align		4
        /*0004*/ 	.word	0xffffffff
	.align		4
        /*0008*/ 	.word	0x00000000
	.align		4
        /*000c*/ 	.word	0xfffffffe
	.align		4
        /*0010*/ 	.word	0x00000000
	.align		4
        /*0014*/ 	.word	0xfffffffd
	.align		4
        /*0018*/ 	.word	0x00000000
	.align		4
        /*001c*/ 	.word	0xfffffffc


//--------------------- .text._Z9saxpy_gpuPfS_    --------------------------
	.section	.text._Z9saxpy_gpuPfS_,"ax",@progbits
	.align	128
        .global         _Z9saxpy_gpuPfS_
        .type           _Z9saxpy_gpuPfS_,@function
        .size           _Z9saxpy_gpuPfS_,(.L_x_2 - _Z9saxpy_gpuPfS_)
        .other          _Z9saxpy_gpuPfS_,@"STO_CUDA_ENTRY STV_DEFAULT"
_Z9saxpy_gpuPfS_:
.text._Z9saxpy_gpuPfS_:
[----:B------:R-:W-:Y:S01]  /*0000*/  LDC R1, c[0x0][0x37c] ;  /* 0x0000df00ff017b82 */ /* 0x000fe20000000800 */
[----:B------:R-:W0:Y:S07]  /*0010*/  S2R R3, SR_TID.X ;  /* 0x0000000000037919 */ /* 0x000e2e0000002100 */
[----:B------:R-:W0:Y:S08]  /*0020*/  S2UR UR4, SR_CTAID.X ;  /* 0x00000000000479c3 */ /* 0x000e300000002500 */
[----:B------:R-:W0:Y:S02]  /*0030*/  LDC R0, c[0x0][0x360] ;  /* 0x0000d800ff007b82 */ /* 0x000e240000000800 */
[----:B0-----:R-:W-:-:S05]  /*0040*/  IMAD R0, R0, UR4, R3 ;  /* 0x0000000400007c24 */ /* 0x001fca000f8e0203 */
[----:B------:R-:W-:-:S13]  /*0050*/  ISETP.GT.AND P0, PT, R0, 0xffff, PT ;  /* 0x0000ffff0000780c */ /* 0x000fda0003f04270 */
[----:B------:R-:W-:Y:S05]  /*0060*/  @P0 EXIT ;  /* 0x000000000000094d */ /* 0x000fea0003800000 */
[----:B------:R-:W0:Y:S01]  /*0070*/  LDC.64 R2, c[0x0][0x380] ;  /* 0x0000e000ff027b82 */ /* 0x000e220000000a00 */
[----:B------:R-:W1:Y:S07]  /*0080*/  LDCU.64 UR6, c[0x0][0x358] ;  /* 0x00006b00ff0677ac */ /* 0x000e6e0008000a00 */
[----:B------:R-:W2:Y:S08]  /*0090*/  LDC.64 R4, c[0x0][0x388] ;  /* 0x0000e200ff047b82 */ /* 0x000eb00000000a00 */
[----:B------:R-:W3:Y:S01]  /*00a0*/  S2UR UR5, SR_CgaCtaId ;  /* 0x00000000000579c3 */ /* 0x000ee20000008800 */
[----:B------:R-:W-:Y:S01]  /*00b0*/  UMOV UR4, 0x400 ;  /* 0x0000040000047882 */ /* 0x000fe20000000000 */
[----:B------:R-:W-:Y:S01]  /*00c0*/  IMAD.MOV.U32 R9, RZ, RZ, 0x40000000 ;  /* 0x40000000ff097424 */ /* 0x000fe200078e00ff */
[----:B------:R-:W4:Y:S01]  /*00d0*/  LDCU.128 UR16, c[0x0][0x380] ;  /* 0x00007000ff1077ac */ /* 0x000f220008000c00 */
[----:B0-----:R-:W-:-:S05]  /*00e0*/  IMAD.WIDE R2, R0, 0x4, R2 ;  /* 0x0000000400027825 */ /* 0x001fca00078e0202 */
[----:B-1----:R0:W5:Y:S01]  /*00f0*/  LDG.E R6, desc[UR6][R2.64] ;  /* 0x0000000602067981 */ /* 0x002162000c1e1900 */
[----:B--2---:R-:W-:-:S05]  /*0100*/  IMAD.WIDE R4, R0, 0x4, R4 ;  /* 0x0000000400047825 */ /* 0x004fca00078e0204 */
[----:B------:R0:W5:Y:S01]  /*0110*/  LDG.E R7, desc[UR6][R4.64] ;  /* 0x0000000604077981 */ /* 0x000162000c1e1900 */
[----:B---3--:R-:W-:Y:S01]  /*0120*/  ULEA UR4, UR5, UR4, 0x18 ;  /* 0x0000000405047291 */ /* 0x008fe2000f8ec0ff */
[----:B------:R-:W-:Y:S01]  /*0130*/  HFMA2 R8, -RZ, RZ, 2, 0 ;  /* 0x40000000ff087431 */ /* 0x000fe200000001ff */
[----:B------:R-:W-:Y:S01]  /*0140*/  UMOV UR8, 0x10 ;  /* 0x0000001000087882 */ /* 0x000fe20000000000 */
[----:B------:R-:W-:-:S06]  /*0150*/  UMOV UR5, URZ ;  /* 0x000000ff00057c82 */ /* 0x000fcc0008000000 */
[----:B------:R0:W-:Y:S01]  /*0160*/  STS [UR4], R9 ;  /* 0x00000009ff007988 */ /* 0x0001e20008000804 */
[----:B----4-:R-:W-:-:S05]  /*0170*/  UMOV UR4, URZ ;  /* 0x000000ff00047c82 */ /* 0x010fca0008000000 */
.L_x_0:
[----:B------:R-:W-:Y:S02]  /*0180*/  UIADD3 UR11, UP1, UPT, UR8, UR18, URZ ;  /* 0x00000012080b7290 */ /* 0x000fe4000ff3e0ff */
[----:B------:R-:W-:Y:S02]  /*0190*/  UIADD3 UR9, UP0, UPT, UR8, UR16, URZ ;  /* 0x0000001008097290 */ /* 0x000fe4000ff1e0ff */
[----:B------:R-:W-:Y:S02]  /*01a0*/  UIADD3.X UR12, UPT, UPT, UR5, UR19, URZ, UP1, !UPT ;  /* 0x00000013050c7290 */ /* 0x000fe40008ffe4ff */
[----:B------:R-:W-:Y:S01]  /*01b0*/  UIADD3.X UR10, UPT, UPT, UR5, UR17, URZ, UP0, !UPT ;  /* 0x00000011050a7290 */ /* 0x000fe200087fe4ff */
[----:B0-----:R-:W-:Y:S02]  /*01c0*/  IMAD.U32 R4, RZ, RZ, UR11 ;  /* 0x0000000bff047e24 */ /* 0x001fe4000f8e00ff */
[----:B------:R-:W-:Y:S01]  /*01d0*/  IMAD.U32 R2, RZ, RZ, UR9 ;  /* 0x00000009ff027e24 */ /* 0x000fe2000f8e00ff */
[----:B------:R-:W-:-:S02]  /*01e0*/  MOV R5, UR12 ;  /* 0x0000000c00057c02 */ /* 0x000fc40008000f00 */
[----:B------:R-:W-:-:S03]  /*01f0*/  MOV R3, UR10 ;  /* 0x0000000a00037c02 */ /* 0x000fc60008000f00 */
[----:B------:R-:W2:Y:S04]  /*0200*/  LDG.E R22, desc[UR6][R4.64+-0x10] ;  /* 0xfffff00604167981 */ /* 0x000ea8000c1e1900 */
[----:B------:R-:W3:Y:S04]  /*0210*/  LDG.E R21, desc[UR6][R2.64+-0x10] ;  /* 0xfffff00602157981 */ /* 0x000ee8000c1e1900 */
[----:B------:R-:W4:Y:S04]  /*0220*/  LDG.E R24, desc[UR6][R4.64+-0xc] ;  /* 0xfffff40604187981 */ /* 0x000f28000c1e1900 */
        /* <DEDUP_REMOVED lines=12> */
[----:B------:R0:W4:Y:S01]  /*02f0*/  LDG.E R17, desc[UR6][R2.64+0xc] ;  /* 0x00000c0602117981 */ /* 0x000122000c1e1900 */
[----:B------:R-:W-:-:S02]  /*0300*/  UIADD3 UR8, UP0, UPT, UR8, 0x20, URZ ;  /* 0x0000002008087890 */ /* 0x000fc4000ff1e0ff */
[----:B------:R-:W-:Y:S02]  /*0310*/  UIADD3 UR4, UPT, UPT, UR4, 0x8, URZ ;  /* 0x0000000804047890 */ /* 0x000fe4000fffe0ff */
[----:B------:R-:W-:Y:S02]  /*0320*/  UIADD3.X UR5, UPT, UPT, URZ, UR5, URZ, UP0, !UPT ;  /* 0x00000005ff057290 */ /* 0x000fe400087fe4ff */
[----:B------:R-:W-:Y:S01]  /*0330*/  UISETP.NE.AND UP0, UPT, UR4, 0x10000, UPT ;  /* 0x000100000400788c */ /* 0x000fe2000bf05270 */
[----:B--2--5:R-:W-:-:S04]  /*0340*/  FSETP.NEU.AND P1, PT, R7, R22, PT ;  /* 0x000000160700720b */ /* 0x024fc80003f2d000 */
[----:B---3--:R-:W-:Y:S02]  /*0350*/  FSETP.EQ.OR P1, PT, R6, R21, !P1 ;  /* 0x000000150600720b */ /* 0x008fe40004f22400 */
[----:B----4-:R-:W-:-:S04]  /*0360*/  FSETP.NEU.AND P2, PT, R7, R24, PT ;  /* 0x000000180700720b */ /* 0x010fc80003f4d000 */
[----:B------:R-:W-:Y:S02]  /*0370*/  FSETP.EQ.OR P2, PT, R6, R23, !P2 ;  /* 0x000000170600720b */ /* 0x000fe40005742400 */
[----:B------:R-:W-:-:S05]  /*0380*/  FSETP.NEU.AND P3, PT, R7, R20, PT ;  /* 0x000000140700720b */ /* 0x000fca0003f6d000 */
[C---:B------:R-:W-:Y:S01]  /*0390*/  @!P1 FADD R22, R7.reuse, -R22 ;  /* 0x8000001607169221 */ /* 0x040fe20000000000 */
[C---:B------:R-:W-:Y:S01]  /*03a0*/  @!P1 FADD R21, R6.reuse, -R21 ;  /* 0x8000001506159221 */ /* 0x040fe20000000000 */
[----:B------:R-:W-:Y:S02]  /*03b0*/  FSETP.EQ.OR P3, PT, R6, R19, !P3 ;  /* 0x000000130600720b */ /* 0x000fe40005f62400 */
[----:B------:R-:W-:Y:S01]  /*03c0*/  @!P1 FMUL R22, R22, R22 ;  /* 0x0000001616169220 */ /* 0x000fe20000400000 */
[----:B------:R-:W-:-:S03]  /*03d0*/  FSETP.NEU.AND P0, PT, R7, R12, PT ;  /* 0x0000000c0700720b */ /* 0x000fc60003f0d000 */
[----:B------:R-:W-:Y:S01]  /*03e0*/  @!P1 FFMA R21, R21, R21, R22 ;  /* 0x0000001515159223 */ /* 0x000fe20000000016 */
[----:B0-----:R-:W-:Y:S01]  /*03f0*/  @!P2 FADD R3, R7, -R24 ;  /* 0x800000180703a221 */ /* 0x001fe20000000000 */
[C---:B------:R-:W-:Y:S01]  /*0400*/  @!P2 FADD R2, R6.reuse, -R23 ;  /* 0x800000170602a221 */ /* 0x040fe20000000000 */
[----:B------:R-:W-:Y:S02]  /*0410*/  FSETP.EQ.OR P0, PT, R6, R15, !P0 ;  /* 0x0000000f0600720b */ /* 0x000fe40004702400 */
[-C--:B------:R-:W-:Y:S01]  /*0420*/  @!P1 FSETP.GEU.AND P4, PT, R21, R8.reuse, PT ;  /* 0x000000081500920b */ /* 0x080fe20003f8e000 */
[----:B------:R-:W-:Y:S01]  /*0430*/  @!P2 FMUL R3, R3, R3 ;  /* 0x000000030303a220 */ /* 0x000fe20000400000 */
[----:B------:R-:W-:Y:S02]  /*0440*/  @!P3 FADD R20, R7, -R20 ;  /* 0x800000140714b221 */ /* 0x000fe40000000000 */
[----:B------:R-:W-:Y:S01]  /*0450*/  @!P1 FSEL R8, R21, R8, !P4 ;  /* 0x0000000815089208 */ /* 0x000fe20006000000 */
[----:B------:R-:W-:Y:S01]  /*0460*/  @!P2 FFMA R3, R2, R2, R3 ;  /* 0x000000020203a223 */ /* 0x000fe20000000003 */
[----:B------:R-:W-:Y:S01]  /*0470*/  FSETP.NEU.AND P1, PT, R7, R16, PT ;  /* 0x000000100700720b */ /* 0x000fe20003f2d000 */
[----:B------:R-:W-:Y:S01]  /*0480*/  @!P3 FADD R19, R6, -R19 ;  /* 0x800000130613b221 */ /* 0x000fe20000000000 */
[----:B------:R-:W-:-:S02]  /*0490*/  @!P3 FMUL R20, R20, R20 ;  /* 0x000000141414b220 */ /* 0x000fc40000400000 */
[C---:B------:R-:W-:Y:S01]  /*04a0*/  FSETP.EQ.OR P1, PT, R6.reuse, R13, !P1 ;  /* 0x0000000d0600720b */ /* 0x040fe20004f22400 */
[----:B------:R-:W-:Y:S01]  /*04b0*/  @!P0 FADD R12, R7, -R12 ;  /* 0x8000000c070c8221 */ /* 0x000fe20000000000 */
[----:B------:R-:W-:Y:S01]  /*04c0*/  @!P2 FSETP.GEU.AND P4, PT, R3, R8, PT ;  /* 0x000000080300a20b */ /* 0x000fe20003f8e000 */
[----:B------:R-:W-:Y:S01]  /*04d0*/  @!P3 FFMA R19, R19, R19, R20 ;  /* 0x000000131313b223 */ /* 0x000fe20000000014 */
[----:B------:R-:W-:Y:S01]  /*04e0*/  FSETP.NEU.AND P5, PT, R7, R14, PT ;  /* 0x0000000e0700720b */ /* 0x000fe20003fad000 */
[----:B------:R-:W-:Y:S01]  /*04f0*/  @!P0 FADD R15, R6, -R15 ;  /* 0x8000000f060f8221 */ /* 0x000fe20000000000 */
[----:B------:R-:W-:Y:S01]  /*0500*/  @!P2 FSEL R8, R3, R8, !P4 ;  /* 0x000000080308a208 */ /* 0x000fe20006000000 */
[----:B------:R-:W-:Y:S01]  /*0510*/  @!P0 FMUL R12, R12, R12 ;  /* 0x0000000c0c0c8220 */ /* 0x000fe20000400000 */
[C---:B------:R-:W-:Y:S02]  /*0520*/  FSETP.EQ.OR P2, PT, R6.reuse, R9, !P5 ;  /* 0x000000090600720b */ /* 0x040fe40006f42400 */
[----:B------:R-:W-:Y:S01]  /*0530*/  @!P3 FSETP.GEU.AND P5, PT, R19, R8, PT ;  /* 0x000000081300b20b */ /* 0x000fe20003fae000 */
[----:B------:R-:W-:Y:S01]  /*0540*/  @!P0 FFMA R15, R15, R15, R12 ;  /* 0x0000000f0f0f8223 */ /* 0x000fe2000000000c */
[C---:B------:R-:W-:Y:S01]  /*0550*/  FSETP.NEU.AND P4, PT, R7.reuse, R10, PT ;  /* 0x0000000a0700720b */ /* 0x040fe20003f8d000 */
[----:B------:R-:W-:Y:S01]  /*0560*/  @!P1 FADD R16, R7, -R16 ;  /* 0x8000001007109221 */ /* 0x000fe20000000000 */
[----:B------:R-:W-:Y:S01]  /*0570*/  @!P3 FSEL R8, R19, R8, !P5 ;  /* 0x000000081308b208 */ /* 0x000fe20006800000 */
[C---:B------:R-:W-:Y:S01]  /*0580*/  @!P1 FADD R13, R6.reuse, -R13 ;  /* 0x8000000d060d9221 */ /* 0x040fe20000000000 */
[----:B------:R-:W-:Y:S01]  /*0590*/  FSETP.EQ.OR P3, PT, R6, R11, !P4 ;  /* 0x0000000b0600720b */ /* 0x000fe20006762400 */
[----:B------:R-:W-:Y:S01]  /*05a0*/  @!P1 FMUL R16, R16, R16 ;  /* 0x0000001010109220 */ /* 0x000fe20000400000 */
[----:B------:R-:W-:-:S02]  /*05b0*/  @!P0 FSETP.GEU.AND P5, PT, R15, R8, PT ;  /* 0x000000080f00820b */ /* 0x000fc40003fae000 */
[C---:B------:R-:W-:Y:S01]  /*05c0*/  FSETP.NEU.AND P4, PT, R7.reuse, R18, PT ;  /* 0x000000120700720b */ /* 0x040fe20003f8d000 */
[----:B------:R-:W-:Y:S01]  /*05d0*/  @!P2 FADD R14, R7, -R14 ;  /* 0x8000000e070ea221 */ /* 0x000fe20000000000 */
[----:B------:R-:W-:Y:S01]  /*05e0*/  @!P1 FFMA R13, R13, R13, R16 ;  /* 0x0000000d0d0d9223 */ /* 0x000fe20000000010 */
[----:B------:R-:W-:Y:S01]  /*05f0*/  @!P0 FSEL R8, R15, R8, !P5 ;  /* 0x000000080f088208 */ /* 0x000fe20006800000 */
[C---:B------:R-:W-:Y:S01]  /*0600*/  @!P2 FADD R9, R6.reuse, -R9 ;  /* 0x800000090609a221 */ /* 0x040fe20000000000 */
[----:B------:R-:W-:Y:S01]  /*0610*/  FSETP.EQ.OR P0, PT, R6, R17, !P4 ;  /* 0x000000110600720b */ /* 0x000fe20006702400 */
[----:B------:R-:W-:Y:S01]  /*0620*/  @!P2 FMUL R14, R14, R14 ;  /* 0x0000000e0e0ea220 */ /* 0x000fe20000400000 */
[-C--:B------:R-:W-:Y:S02]  /*0630*/  @!P1 FSETP.GEU.AND P4, PT, R13, R8.reuse, PT ;  /* 0x000000080d00920b */ /* 0x080fe40003f8e000 */
[----:B------:R-:W-:Y:S01]  /*0640*/  @!P3 FADD R10, R7, -R10 ;  /* 0x8000000a070ab221 */ /* 0x000fe20000000000 */
[----:B------:R-:W-:Y:S01]  /*0650*/  @!P2 FFMA R9, R9, R9, R14 ;  /* 0x000000090909a223 */ /* 0x000fe2000000000e */
[----:B------:R-:W-:Y:S01]  /*0660*/  @!P1 FSEL R8, R13, R8, !P4 ;  /* 0x000000080d089208 */ /* 0x000fe20006000000 */
[----:B------:R-:W-:Y:S01]  /*0670*/  @!P3 FADD R11, R6, -R11 ;  /* 0x8000000b060bb221 */ /* 0x000fe20000000000 */
[----:B------:R-:W-:-:S02]  /*0680*/  @!P3 FMUL R10, R10, R10 ;  /* 0x0000000a0a0ab220 */ /* 0x000fc40000400000 */
[-C--:B------:R-:W-:Y:S02]  /*0690*/  @!P2 FSETP.GEU.AND P1, PT, R9, R8.reuse, PT ;  /* 0x000000080900a20b */ /* 0x080fe40003f2e000 */
[----:B------:R-:W-:Y:S01]  /*06a0*/  @!P3 FFMA R11, R11, R11, R10 ;  /* 0x0000000b0b0bb223 */ /* 0x000fe2000000000a */
[----:B------:R-:W-:Y:S01]  /*06b0*/  @!P0 FADD R18, R7, -R18 ;  /* 0x8000001207128221 */ /* 0x000fe20000000000 */
[----:B------:R-:W-:Y:S01]  /*06c0*/  @!P2 FSEL R8, R9, R8, !P1 ;  /* 0x000000080908a208 */ /* 0x000fe20004800000 */
[----:B------:R-:W-:Y:S02]  /*06d0*/  @!P0 FADD R17, R6, -R17 ;  /* 0x8000001106118221 */ /* 0x000fe40000000000 */
[----:B------:R-:W-:Y:S01]  /*06e0*/  @!P0 FMUL R18, R18, R18 ;  /* 0x0000001212128220 */ /* 0x000fe20000400000 */
[----:B------:R-:W-:-:S03]  /*06f0*/  @!P3 FSETP.GEU.AND P1, PT, R11, R8, PT ;  /* 0x000000080b00b20b */ /* 0x000fc60003f2e000 */
[----:B------:R-:W-:Y:S01]  /*0700*/  @!P0 FFMA R17, R17, R17, R18 ;  /* 0x0000001111118223 */ /* 0x000fe20000000012 */
[----:B------:R-:W-:-:S04]  /*0710*/  @!P3 FSEL R8, R11, R8, !P1 ;  /* 0x000000080b08b208 */ /* 0x000fc80004800000 */
[----:B------:R-:W-:-:S04]  /*0720*/  @!P0 FSETP.GEU.AND P1, PT, R17, R8, PT ;  /* 0x000000081100820b */ /* 0x000fc80003f2e000 */
[----:B------:R-:W-:Y:S01]  /*0730*/  @!P0 FSEL R8, R17, R8, !P1 ;  /* 0x0000000811088208 */ /* 0x000fe20004800000 */
[----:B------:R-:W-:Y:S08]  /*0740*/  BRA.U UP0, `(.L_x_0) ;  /* 0xfffffff9008c7547 */ /* 0x000ff0000b83ffff */
[----:B------:R-:W0:Y:S01]  /*0750*/  S2R R2, SR_LANEID ;  /* 0x0000000000027919 */ /* 0x000e220000000000 */
[----:B------:R-:W1:Y:S01]  /*0760*/  S2UR UR5, SR_CgaCtaId ;  /* 0x00000000000579c3 */ /* 0x000e620000008800 */
[----:B------:R-:W-:Y:S01]  /*0770*/  VOTEU.ANY UR4, UPT, PT ;  /* 0x0000000000047886 */ /* 0x000fe200038e0100 */
[----:B------:R-:W-:-:S06]  /*0780*/  CREDUX.MIN.S32 UR8, R8 ;  /* 0x00000000080872cc */ /* 0x000fcc0000008200 */
[----:B------:R-:W-:Y:S01]  /*0790*/  BAR.SYNC.DEFER_BLOCKING 0x0 ;  /* 0x0000000000007b1d */ /* 0x000fe20000010000 */
[----:B------:R-:W-:Y:S01]  /*07a0*/  UFLO.U32 UR4, UR4 ;  /* 0x00000004000472bd */ /* 0x000fe200080e0000 */
[----:B------:R-:W-:-:S05]  /*07b0*/  ISETP.NE.AND P0, PT, R0, RZ, PT ;  /* 0x000000ff0000720c */ /* 0x000fca0003f05270 */
[----:B0-----:R-:W-:Y:S01]  /*07c0*/  ISETP.EQ.U32.AND P1, PT, R2, UR4, PT ;  /* 0x0000000402007c0c */ /* 0x001fe2000bf22070 */
[----:B------:R-:W-:Y:S01]  /*07d0*/  UMOV UR4, 0x400 ;  /* 0x0000040000047882 */ /* 0x000fe20000000000 */
[----:B------:R-:W-:Y:S01]  /*07e0*/  IMAD.U32 R2, RZ, RZ, UR8 ;  /* 0x00000008ff027e24 */ /* 0x000fe2000f8e00ff */
[----:B-1----:R-:W-:-:S10]  /*07f0*/  ULEA UR4, UR5, UR4, 0x18 ;  /* 0x0000000405047291 */ /* 0x002fd4000f8ec0ff */
[----:B------:R0:W-:Y:S01]  /*0800*/  @P1 ATOMS.MIN.S32 RZ, [UR4], R2 ;  /* 0x00000002ffff198c */ /* 0x0001e20008800204 */
[----:B------:R-:W-:Y:S06]  /*0810*/  BAR.SYNC.DEFER_BLOCKING 0x0 ;  /* 0x0000000000007b1d */ /* 0x000fec0000010000 */
[----:B------:R-:W-:Y:S05]  /*0820*/  @P0 EXIT ;  /* 0x000000000000094d */ /* 0x000fea0003800000 */
[----:B------:R-:W1:Y:S01]  /*0830*/  LDS R5, [UR4] ;  /* 0x00000004ff057984 */ /* 0x000e620008000800 */
[----:B0-----:R-:W1:Y:S03]  /*0840*/  LDC.64 R2, c[0x0][0x380] ;  /* 0x0000e000ff027b82 */ /* 0x001e660000000a00 */
[----:B-1----:R-:W-:Y:S01]  /*0850*/  STG.E desc[UR6][R2.64], R5 ;  /* 0x0000000502007986 */ /* 0x002fe2000c101906 */
[----:B------:R-:W-:Y:S05]  /*0860*/  EXIT ;  /* 0x000000000000794d */ /* 0x000fea0003800000 */
.L_x_1:
[----:B------:R-:W-:-:S00]  /*0870*/  BRA `(.L_x_1) ;  /* 0xfffffffc00fc7947 */ /* 0x000fc0000383ffff */
[----:B------:R-:W-:-:S00]  /*0880*/  NOP ;  /* 0x0000000000007918 */ /* 0x000fc00000000000 */
[----:B------:R-:W-:-:S00]  /*0890*/  NOP ;  /* 0x0000000000007918 */ /* 0x000fc00000000000 */
[----:B------:R-:W-:-:S00]  /*08a0*/  NOP ;  /* 0x0000000000007918 */ /* 0x000fc00000000000 */
[----:B------:R-:W-:-:S00]  /*08b0*/  NOP ;  /* 0x0000000000007918 */ /* 0x000fc00000000000 */
[----:B------:R-:W-:-:S00]  /*08c0*/  NOP ;  /* 0x0000000000007918 */ /* 0x000fc00000000000 */
[----:B------:R-:W-:-:S00]  /*08d0*/  NOP ;  /* 0x0000000000007918 */ /* 0x000fc00000000000 */
[----:B------:R-:W-:-:S00]  /*08e0*/  NOP ;  /* 0x0000000000007918 */ /* 0x000fc00000000000 */
[----:B------:R-:W-:-:S00]  /*08f0*/  NOP ;  /* 0x0000000000007918 */ /* 0x000fc00000000000 */
.L_x_2:


//--------------------- .nv.shared._Z9saxpy_gpuPfS_ --------------------------
	.section	.nv.shared._Z9saxpy_gpuPfS_,"aw",@nobits
	.sectionflags	@""
	.align	4
.nv.shared._Z9saxpy_gpuPfS_:
	.zero		1028


//--------------------- .nv.shared.reserved.0     --------------------------
	.section	.nv.shared.reserved.0,"aw",@nobits
	.weak		__nv_reservedSMEM_offset_0_alias
	.size		__nv_reservedSMEM_offset_0_alias, 0, 64
	.other		__nv_reservedSMEM_offset_0_alias,@"STO_CUDA_RESERVED_SHARED STV_DEFAULT"
__nv_reservedSMEM_offset_0_alias:
	.zero		0
	.zero		64


//--------------------- .nv.constant0._Z9saxpy_gpuPfS_ --------------------------
	.section	.nv.constant0._Z9saxpy_gpuPfS_,"a",@progbits
	.sectionflags	@""
	.align	4
.nv.constant0._Z9saxpy_gpuPfS_:
	.zero		912


//--------------------- SYMBOLS --------------------------

	.type		.nv.reservedSmem.offset0,@object
	.size		.nv.reservedSmem.offset0,0x4
	.type		.nv.reservedSmem.cap,@object
	.size		.nv.reservedSmem.cap,0x4
